	.headerflags	@"EF_CUDA_TEXMODE_UNIFIED EF_CUDA_64BIT_ADDRESS EF_CUDA_ACCELERATORS EF_CUDA_SM90 EF_CUDA_VIRTUAL_SM(EF_CUDA_SM90)"
	.elftype	@"ET_EXEC"


//--------------------- .nv.info                  --------------------------
	.section	.nv.info,"",@"SHT_CUDA_INFO"
	.align	4


	//----- nvinfo : EIATTR_REGCOUNT
	.align		4
        /*0000*/ 	.byte	0x04, 0x2f
        /*0002*/ 	.short	(.L_2 - .L_1)
	.align		4
.L_1:
        /*0004*/ 	.word	index@(triton_poi_fused_gelu_18)
        /*0008*/ 	.word	0x00000012


	//----- nvinfo : EIATTR_MIN_STACK_SIZE
	.align		4
.L_2:
        /*000c*/ 	.byte	0x04, 0x12
        /*000e*/ 	.short	(.L_4 - .L_3)
	.align		4
.L_3:
        /*0010*/ 	.word	index@(triton_poi_fused_gelu_18)
        /*0014*/ 	.word	0x00000000


	//----- nvinfo : EIATTR_FRAME_SIZE
	.align		4
.L_4:
        /*0018*/ 	.byte	0x04, 0x11
        /*001a*/ 	.short	(.L_6 - .L_5)
	.align		4
.L_5:
        /*001c*/ 	.word	index@(triton_poi_fused_gelu_18)
        /*0020*/ 	.word	0x00000000


	//----- nvinfo : EIATTR_MIN_STACK_SIZE
	.align		4
.L_6:
        /*0024*/ 	.byte	0x04, 0x12
        /*0026*/ 	.short	(.L_8 - .L_7)
	.align		4
.L_7:
        /*0028*/ 	.word	index@(triton_poi_fused_gelu_18)
        /*002c*/ 	.word	0x00000000
.L_8:


//--------------------- .nv.info.triton_poi_fused_gelu_18 --------------------------
	.section	.nv.info.triton_poi_fused_gelu_18,"",@"SHT_CUDA_INFO"
	.sectionflags	@""
	.align	4


	//----- nvinfo : EIATTR_CUDA_API_VERSION
	.align		4
        /*0000*/ 	.byte	0x04, 0x37
        /*0002*/ 	.short	(.L_10 - .L_9)
.L_9:
        /*0004*/ 	.word	0x0000007c


	//----- nvinfo : EIATTR_KPARAM_INFO
	.align		4
.L_10:
        /*0008*/ 	.byte	0x04, 0x17
        /*000a*/ 	.short	(.L_12 - .L_11)
.L_11:
        /*000c*/ 	.word	0x00000000
        /*0010*/ 	.short	0x0002
        /*0012*/ 	.short	0x0010
        /*0014*/ 	.byte	0x00, 0xf0, 0x11, 0x00


	//----- nvinfo : EIATTR_KPARAM_INFO
	.align		4
.L_12:
        /*0018*/ 	.byte	0x04, 0x17
        /*001a*/ 	.short	(.L_14 - .L_13)
.L_13:
        /*001c*/ 	.word	0x00000000
        /*0020*/ 	.short	0x0001
        /*0022*/ 	.short	0x0008
        /*0024*/ 	.byte	0x00, 0xf4, 0x21, 0x00


	//----- nvinfo : EIATTR_KPARAM_INFO
	.align		4
.L_14:
        /*0028*/ 	.byte	0x04, 0x17
        /*002a*/ 	.short	(.L_16 - .L_15)
.L_15:
        /*002c*/ 	.word	0x00000000
        /*0030*/ 	.short	0x0000
        /*0032*/ 	.short	0x0000
        /*0034*/ 	.byte	0x00, 0xf4, 0x21, 0x00


	//----- nvinfo : EIATTR_SPARSE_MMA_MASK
	.align		4
.L_16:
        /*0038*/ 	.byte	0x03, 0x50
        /*003a*/ 	.short	0x0000


	//----- nvinfo : EIATTR_MAXREG_COUNT
	.align		4
        /*003c*/ 	.byte	0x03, 0x1b
        /*003e*/ 	.short	0x00ff


	//----- nvinfo : EIATTR_EXIT_INSTR_OFFSETS
	.align		4
        /*0040*/ 	.byte	0x04, 0x1c
        /*0042*/ 	.short	(.L_18 - .L_17)


	//   ....[0]....
.L_17:
        /*0044*/ 	.word	0x000004f0


	//----- nvinfo : EIATTR_REQNTID
	.align		4
.L_18:
        /*0048*/ 	.byte	0x04, 0x10
        /*004a*/ 	.short	(.L_20 - .L_19)
.L_19:
        /*004c*/ 	.word	0x00000100
        /*0050*/ 	.word	0x00000001
        /*0054*/ 	.word	0x00000001


	//----- nvinfo : EIATTR_CBANK_PARAM_SIZE
	.align		4
.L_20:
        /*0058*/ 	.byte	0x03, 0x19
        /*005a*/ 	.short	0x0014


	//----- nvinfo : EIATTR_PARAM_CBANK
	.align		4
        /*005c*/ 	.byte	0x04, 0x0a
        /*005e*/ 	.short	(.L_22 - .L_21)
	.align		4
.L_21:
        /*0060*/ 	.word	index@(.nv.constant0.triton_poi_fused_gelu_18)
        /*0064*/ 	.short	0x0210
        /*0066*/ 	.short	0x0014


	//----- nvinfo : EIATTR_SW_WAR
	.align		4
.L_22:
        /*0068*/ 	.byte	0x04, 0x36
        /*006a*/ 	.short	(.L_24 - .L_23)
.L_23:
        /*006c*/ 	.word	0x00000008
.L_24:


//--------------------- .nv.callgraph             --------------------------
	.section	.nv.callgraph,"",@"SHT_CUDA_CALLGRAPH"
	.align	4
	.sectionentsize	8
	.align		4
        /*0000*/ 	.word	0x00000000
	.align		4
        /*0004*/ 	.word	0xffffffff
	.align		4
        /*0008*/ 	.word	0x00000000
	.align		4
        /*000c*/ 	.word	0xfffffffe
	.align		4
        /*0010*/ 	.word	0x00000000
	.align		4
        /*0014*/ 	.word	0xfffffffd
	.align		4
        /*0018*/ 	.word	0x00000000
	.align		4
        /*001c*/ 	.word	0xfffffffc


//--------------------- .nv.constant4             --------------------------
	.section	.nv.constant4,"a",@progbits
	.align	8
	.align		8
.nv.constant4:
        /*0000*/ 	.dword	_$_str


//--------------------- .text.triton_poi_fused_gelu_18 --------------------------
	.section	.text.triton_poi_fused_gelu_18,"ax",@progbits
	.align	128
        .global         triton_poi_fused_gelu_18
        .type           triton_poi_fused_gelu_18,@function
        .size           triton_poi_fused_gelu_18,(.L_x_1 - triton_poi_fused_gelu_18)
        .other          triton_poi_fused_gelu_18,@"STO_CUDA_ENTRY STV_DEFAULT"
triton_poi_fused_gelu_18:
.text.triton_poi_fused_gelu_18:
[----:B------:R-:W-:Y:S01]  /*0000*/  LDC R1, c[0x0][0x28] ;  /* 0x00000a00ff017b82 */ /* 0x000fe20000000800 */
[----:B------:R-:W1:Y:S07]  /*0010*/  S2R R0, SR_TID.X ;  /* 0x0000000000007919 */ /* 0x000e6e0000002100 */
[----:B------:R-:W2:Y:S01]  /*0020*/  LDC.64 R2, c[0x0][0x210] ;  /* 0x00008400ff027b82 */ /* 0x000ea20000000a00 */
[----:B------:R-:W-:Y:S01]  /*0030*/  ULDC.64 UR4, c[0x0][0x208] ;  /* 0x0000820000047ab9 */ /* 0x000fe20000000a00 */
[----:B------:R-:W3:Y:S01]  /*0040*/  S2R R5, SR_CTAID.X ;  /* 0x0000000000057919 */ /* 0x000ee20000002500 */
[----:B------:R-:W-:Y:S01]  /*0050*/  HFMA2.MMA R8, -RZ, RZ, 0.470947265625, -12.46875 ;  /* 0x3789ca3cff087435 */ /* 0x000fe200000001ff */
[----:B------:R-:W-:Y:S01]  /*0060*/  MOV R10, 0xb9f560b9 ;  /* 0xb9f560b9000a7802 */ /* 0x000fe20000000f00 */
[----:B------:R-:W-:Y:S01]  /*0070*/  HFMA2.MMA R12, -RZ, RZ, 0.958984375, -6.1690807342529296875e-05 ;  /* 0x3bac840bff0c7435 */ /* 0x000fe200000001ff */
[----:B------:R-:W-:Y:S01]  /*0080*/  IMAD.MOV.U32 R11, RZ, RZ, 0x3789ca3c ;  /* 0x3789ca3cff0b7424 */ /* 0x000fe200078e00ff */
[----:B------:R-:W-:Y:S01]  /*0090*/  HFMA2.MMA R15, -RZ, RZ, 0.958984375, -6.1690807342529296875e-05 ;  /* 0x3bac840bff0f7435 */ /* 0x000fe200000001ff */
[----:B------:R-:W-:Y:S01]  /*00a0*/  MOV R13, 0xb9f560b9 ;  /* 0xb9f560b9000d7802 */ /* 0x000fe20000000f00 */
[----:B------:R-:W-:Y:S01]  /*00b0*/  ULDC.64 UR6, c[0x0][0x218] ;  /* 0x0000860000067ab9 */ /* 0x000fe20000000a00 */
[----:B-1----:R-:W-:-:S04]  /*00c0*/  SHF.L.U32 R0, R0, 0x1, RZ ;  /* 0x0000000100007819 */ /* 0x002fc800000006ff */
[----:B------:R-:W-:-:S04]  /*00d0*/  LOP3.LUT R0, R0, 0x1fe, RZ, 0xc0, !PT ;  /* 0x000001fe00007812 */ /* 0x000fc800078ec0ff */
[----:B---3--:R-:W-:-:S05]  /*00e0*/  LEA R0, R5, R0, 0x9 ;  /* 0x0000000005007211 */ /* 0x008fca00078e48ff */
[----:B--2---:R-:W-:-:S06]  /*00f0*/  IMAD.WIDE R2, R0, 0x4, R2 ;  /* 0x0000000400027825 */ /* 0x004fcc00078e0202 */
[----:B------:R-:W2:Y:S02]  /*0100*/  LDG.E.64 R2, desc[UR4][R2.64] ;  /* 0x0000000402027981 */ /* 0x000ea4000c1e1b00 */
[----:B--2---:R-:W-:Y:S01]  /*0110*/  FMUL R4, R2, 0.70710676908493041992 ;  /* 0x3f3504f302047820 */ /* 0x004fe20000400000 */
[----:B------:R-:W-:-:S03]  /*0120*/  FMUL R5, R3, 0.70710676908493041992 ;  /* 0x3f3504f303057820 */ /* 0x000fc60000400000 */
[----:B------:R-:W-:Y:S01]  /*0130*/  FADD.FTZ R7, |R4|, -RZ ;  /* 0x800000ff04077221 */ /* 0x000fe20000010200 */
[----:B------:R-:W-:-:S04]  /*0140*/  FADD.FTZ R6, |R5|, -RZ ;  /* 0x800000ff05067221 */ /* 0x000fc80000010200 */
[----:B------:R-:W-:Y:S02]  /*0150*/  FSETP.GE.AND P0, PT, R7, 1.0029599666595458984, PT ;  /* 0x3f8060fe0700780b */ /* 0x000fe40003f06000 */
[----:B------:R-:W-:-:S11]  /*0160*/  FSETP.GE.AND P1, PT, R6, 1.0029599666595458984, PT ;  /* 0x3f8060fe0600780b */ /* 0x000fd60003f26000 */
[----:B------:R-:W-:Y:S01]  /*0170*/  @!P0 MOV R8, 0x38b1e96a ;  /* 0x38b1e96a00088802 */ /* 0x000fe20000000f00 */
[----:B------:R-:W-:Y:S01]  /*0180*/  @!P0 FMUL R7, R4, R4 ;  /* 0x0000000404078220 */ /* 0x000fe20000400000 */
[----:B------:R-:W-:Y:S01]  /*0190*/  @!P0 MOV R10, 0xba574d20 ;  /* 0xba574d20000a8802 */ /* 0x000fe20000000f00 */
[----:B------:R-:W-:Y:S01]  /*01a0*/  @!P1 IMAD.MOV.U32 R13, RZ, RZ, -0x45a8b2e0 ;  /* 0xba574d20ff0d9424 */ /* 0x000fe200078e00ff */
[----:B------:R-:W-:Y:S01]  /*01b0*/  @!P1 MOV R11, 0x38b1e96a ;  /* 0x38b1e96a000b9802 */ /* 0x000fe20000000f00 */
[----:B------:R-:W-:Y:S01]  /*01c0*/  @!P1 FMUL R6, R5, R5 ;  /* 0x0000000505069220 */ /* 0x000fe20000400000 */
[----:B------:R-:W-:Y:S01]  /*01d0*/  @!P0 MOV R12, 0x3baad5ea ;  /* 0x3baad5ea000c8802 */ /* 0x000fe20000000f00 */
[----:B------:R-:W-:Y:S01]  /*01e0*/  FFMA.FTZ R9, R7, R8, R10 ;  /* 0x0000000807097223 */ /* 0x000fe2000001000a */
[----:B------:R-:W-:Y:S01]  /*01f0*/  HFMA2.MMA R8, -RZ, RZ, -1.26171875, -2.110004425048828125e-05 ;  /* 0xbd0c8162ff087435 */ /* 0x000fe200000001ff */
[----:B------:R-:W-:Y:S01]  /*0200*/  FFMA.FTZ R14, R6, R11, R13 ;  /* 0x0000000b060e7223 */ /* 0x000fe2000001000d */
[----:B------:R-:W-:Y:S01]  /*0210*/  @!P1 IMAD.MOV.U32 R15, RZ, RZ, 0x3baad5ea ;  /* 0x3baad5eaff0f9424 */ /* 0x000fe200078e00ff */
[----:B------:R-:W-:Y:S01]  /*0220*/  MOV R11, 0xbd0c8162 ;  /* 0xbd0c8162000b7802 */ /* 0x000fe20000000f00 */
[----:B------:R-:W-:Y:S01]  /*0230*/  HFMA2.MMA R10, -RZ, RZ, 1.52734375, -41152 ;  /* 0x3e1cf906ff0a7435 */ /* 0x000fe200000001ff */
[----:B------:R-:W-:Y:S01]  /*0240*/  @!P1 MOV R11, 0xbcdc1be7 ;  /* 0xbcdc1be7000b9802 */ /* 0x000fe20000000f00 */
[-C--:B------:R-:W-:Y:S01]  /*0250*/  FFMA.FTZ R9, R9, R7.reuse, R12 ;  /* 0x0000000709097223 */ /* 0x080fe2000001000c */
[----:B------:R-:W-:Y:S01]  /*0260*/  @!P0 MOV R8, 0xbcdc1be7 ;  /* 0xbcdc1be700088802 */ /* 0x000fe20000000f00 */
[-C--:B------:R-:W-:Y:S01]  /*0270*/  FFMA.FTZ R14, R14, R6.reuse, R15 ;  /* 0x000000060e0e7223 */ /* 0x080fe2000001000f */
[----:B------:R-:W-:Y:S01]  /*0280*/  HFMA2.MMA R12, -RZ, RZ, 1.853515625, -0.00091457366943359375 ;  /* 0x3f6a937eff0c7435 */ /* 0x000fe200000001ff */
[----:B------:R-:W-:Y:S01]  /*0290*/  @!P0 IMAD.MOV.U32 R10, RZ, RZ, 0x3de718af ;  /* 0x3de718afff0a8424 */ /* 0x000fe200078e00ff */
[----:B------:R-:W-:Y:S01]  /*02a0*/  HFMA2.MMA R15, -RZ, RZ, 1.78125, -136.25 ;  /* 0x3f20d842ff0f7435 */ /* 0x000fe200000001ff */
[-C--:B------:R-:W-:Y:S01]  /*02b0*/  FFMA.FTZ R9, R9, R7.reuse, R8 ;  /* 0x0000000709097223 */ /* 0x080fe20000010008 */
[-C--:B------:R-:W-:Y:S01]  /*02c0*/  FFMA.FTZ R14, R14, R6.reuse, R11 ;  /* 0x000000060e0e7223 */ /* 0x080fe2000001000b */
[----:B------:R-:W-:Y:S01]  /*02d0*/  MOV R11, 0x3e1cf906 ;  /* 0x3e1cf906000b7802 */ /* 0x000fe20000000f00 */
[----:B------:R-:W-:Y:S01]  /*02e0*/  HFMA2.MMA R8, -RZ, RZ, 1.78125, -136.25 ;  /* 0x3f20d842ff087435 */ /* 0x000fe200000001ff */
[----:B------:R-:W-:Y:S01]  /*02f0*/  @!P1 IMAD.MOV.U32 R11, RZ, RZ, 0x3de718af ;  /* 0x3de718afff0b9424 */ /* 0x000fe200078e00ff */
[----:B------:R-:W-:Y:S01]  /*0300*/  @!P0 MOV R12, 0xbec093ac ;  /* 0xbec093ac000c8802 */ /* 0x000fe20000000f00 */
[-C--:B------:R-:W-:Y:S01]  /*0310*/  FFMA.FTZ R9, R9, R7.reuse, R10 ;  /* 0x0000000709097223 */ /* 0x080fe2000001000a */
[----:B------:R-:W-:Y:S01]  /*0320*/  MOV R13, 0x3f6a937e ;  /* 0x3f6a937e000d7802 */ /* 0x000fe20000000f00 */
[----:B------:R-:W-:Y:S01]  /*0330*/  FFMA.FTZ R14, R14, R6, R11 ;  /* 0x000000060e0e7223 */ /* 0x000fe2000001000b */
[----:B------:R-:W-:Y:S01]  /*0340*/  @!P1 MOV R13, 0xbec093ac ;  /* 0xbec093ac000d9802 */ /* 0x000fe20000000f00 */
[----:B------:R-:W-:Y:S01]  /*0350*/  FFMA.FTZ R9, R9, R7, R12 ;  /* 0x0000000709097223 */ /* 0x000fe2000001000c */
[----:B------:R-:W-:-:S02]  /*0360*/  @!P0 MOV R8, 0x3e0375d3 ;  /* 0x3e0375d300088802 */ /* 0x000fc40000000f00 */
[----:B------:R-:W-:Y:S01]  /*0370*/  @!P1 MOV R15, 0x3e0375d3 ;  /* 0x3e0375d3000f9802 */ /* 0x000fe20000000f00 */
[----:B------:R-:W-:Y:S01]  /*0380*/  FFMA.FTZ R14, R14, R6, R13 ;  /* 0x000000060e0e7223 */ /* 0x000fe2000001000d */
[----:B------:R-:W-:Y:S01]  /*0390*/  FSEL R11, -R7, R4, P0 ;  /* 0x00000004070b7208 */ /* 0x000fe20000000100 */
[----:B------:R-:W-:Y:S01]  /*03a0*/  FFMA.FTZ R8, R9, R7, R8 ;  /* 0x0000000709087223 */ /* 0x000fe20000010008 */
[----:B------:R-:W-:Y:S01]  /*03b0*/  FSEL R7, -R6, R5, P1 ;  /* 0x0000000506077208 */ /* 0x000fe20000800100 */
[----:B------:R-:W-:Y:S02]  /*03c0*/  FFMA.FTZ R14, R14, R6, R15 ;  /* 0x000000060e0e7223 */ /* 0x000fe4000001000f */
[----:B------:R-:W-:Y:S02]  /*03d0*/  FFMA.FTZ R8, R8, R11, R11 ;  /* 0x0000000b08087223 */ /* 0x000fe4000001000b */
[----:B------:R-:W-:Y:S02]  /*03e0*/  FFMA.FTZ R14, R14, R7, R7 ;  /* 0x000000070e0e7223 */ /* 0x000fe40000010007 */
[----:B------:R-:W1:Y:S08]  /*03f0*/  @P0 MUFU.EX2 R6, R8 ;  /* 0x0000000800060308 */ /* 0x000e700000000800 */
[----:B------:R-:W2:Y:S01]  /*0400*/  @P1 MUFU.EX2 R9, R14 ;  /* 0x0000000e00091308 */ /* 0x000ea20000000800 */
[----:B-1----:R-:W-:-:S05]  /*0410*/  @P0 FADD R7, -R6, 1 ;  /* 0x3f80000006070421 */ /* 0x002fca0000000100 */
[----:B------:R-:W-:Y:S01]  /*0420*/  @P0 LOP3.LUT R8, R7, 0x80000000, R4, 0xf8, !PT ;  /* 0x8000000007080812 */ /* 0x000fe200078ef804 */
[----:B------:R-:W-:Y:S01]  /*0430*/  FMUL R4, R3, 0.5 ;  /* 0x3f00000003047820 */ /* 0x000fe20000400000 */
[----:B------:R-:W-:Y:S01]  /*0440*/  SHF.R.S32.HI R3, RZ, 0x1f, R0 ;  /* 0x0000001fff037819 */ /* 0x000fe20000011400 */
[----:B--2---:R-:W-:Y:S01]  /*0450*/  @P1 FADD R6, -R9, 1 ;  /* 0x3f80000009061421 */ /* 0x004fe20000000100 */
[----:B------:R-:W-:Y:S01]  /*0460*/  FMUL R9, R2, 0.5 ;  /* 0x3f00000002097820 */ /* 0x000fe20000400000 */
[----:B------:R-:W-:Y:S01]  /*0470*/  FADD R8, R8, 1 ;  /* 0x3f80000008087421 */ /* 0x000fe20000000000 */
[C---:B------:R-:W-:Y:S02]  /*0480*/  LEA R2, P0, R0.reuse, UR6, 0x2 ;  /* 0x0000000600027c11 */ /* 0x040fe4000f8010ff */
[----:B------:R-:W-:Y:S01]  /*0490*/  @P1 LOP3.LUT R14, R6, 0x80000000, R5, 0xf8, !PT ;  /* 0x80000000060e1812 */ /* 0x000fe200078ef805 */
[----:B------:R-:W-:Y:S01]  /*04a0*/  FMUL R8, R9, R8 ;  /* 0x0000000809087220 */ /* 0x000fe20000400000 */
[----:B------:R-:W-:-:S03]  /*04b0*/  LEA.HI.X R3, R0, UR7, R3, 0x2, P0 ;  /* 0x0000000700037c11 */ /* 0x000fc600080f1403 */
[----:B------:R-:W-:-:S04]  /*04c0*/  FADD R5, R14, 1 ;  /* 0x3f8000000e057421 */ /* 0x000fc80000000000 */
[----:B------:R-:W-:-:S05]  /*04d0*/  FMUL R9, R4, R5 ;  /* 0x0000000504097220 */ /* 0x000fca0000400000 */
[----:B------:R-:W-:Y:S01]  /*04e0*/  STG.E.64 desc[UR4][R2.64], R8 ;  /* 0x0000000802007986 */ /* 0x000fe2000c101b04 */
[----:B------:R-:W-:Y:S05]  /*04f0*/  EXIT ;  /* 0x000000000000794d */ /* 0x000fea0003800000 */
.L_x_0:
[----:B------:R-:W-:-:S00]  /*0500*/  BRA `(.L_x_0) ;  /* 0xfffffffc00fc7947 */ /* 0x000fc0000383ffff */
[----:B------:R-:W-:-:S00]  /*0510*/  NOP ;  /* 0x0000000000007918 */ /* 0x000fc00000000000 */
        /* <DEDUP_REMOVED lines=14> */
.L_x_1:


//--------------------- .nv.global.init           --------------------------
	.section	.nv.global.init,"aw",@progbits
.nv.global.init:
	.type		_$_str,@object
	.size		_$_str,(.L_0 - _$_str)
_$_str:
        /*0000*/ 	.byte	0x5f, 0x5f, 0x43, 0x55, 0x44, 0x41, 0x5f, 0x46, 0x54, 0x5a, 0x00
.L_0:


//--------------------- .nv.constant0.triton_poi_fused_gelu_18 --------------------------
	.section	.nv.constant0.triton_poi_fused_gelu_18,"a",@progbits
	.sectionflags	@""
	.align	4
.nv.constant0.triton_poi_fused_gelu_18:
	.zero		548
